	.headerflags	@"EF_CUDA_TEXMODE_UNIFIED EF_CUDA_64BIT_ADDRESS EF_CUDA_ACCELERATORS EF_CUDA_SM90 EF_CUDA_VIRTUAL_SM(EF_CUDA_SM90)"
	.elftype	@"ET_EXEC"


//--------------------- .nv.info                  --------------------------
	.section	.nv.info,"",@"SHT_CUDA_INFO"
	.align	4


	//----- nvinfo : EIATTR_REGCOUNT
	.align		4
        /*0000*/ 	.byte	0x04, 0x2f
        /*0002*/ 	.short	(.L_1 - .L_0)
	.align		4
.L_0:
        /*0004*/ 	.word	index@(triton_poi_fused_add_convolution_relu_sub_threshold_backward_10)
        /*0008*/ 	.word	0x00000010


	//----- nvinfo : EIATTR_MIN_STACK_SIZE
	.align		4
.L_1:
        /*000c*/ 	.byte	0x04, 0x12
        /*000e*/ 	.short	(.L_3 - .L_2)
	.align		4
.L_2:
        /*0010*/ 	.word	index@(triton_poi_fused_add_convolution_relu_sub_threshold_backward_10)
        /*0014*/ 	.word	0x00000000


	//----- nvinfo : EIATTR_FRAME_SIZE
	.align		4
.L_3:
        /*0018*/ 	.byte	0x04, 0x11
        /*001a*/ 	.short	(.L_5 - .L_4)
	.align		4
.L_4:
        /*001c*/ 	.word	index@(triton_poi_fused_add_convolution_relu_sub_threshold_backward_10)
        /*0020*/ 	.word	0x00000000


	//----- nvinfo : EIATTR_MIN_STACK_SIZE
	.align		4
.L_5:
        /*0024*/ 	.byte	0x04, 0x12
        /*0026*/ 	.short	(.L_7 - .L_6)
	.align		4
.L_6:
        /*0028*/ 	.word	index@(triton_poi_fused_add_convolution_relu_sub_threshold_backward_10)
        /*002c*/ 	.word	0x00000000
.L_7:


//--------------------- .nv.info.triton_poi_fused_add_convolution_relu_sub_threshold_backward_10 --------------------------
	.section	.nv.info.triton_poi_fused_add_convolution_relu_sub_threshold_backward_10,"",@"SHT_CUDA_INFO"
	.sectionflags	@""
	.align	4


	//----- nvinfo : EIATTR_CUDA_API_VERSION
	.align		4
        /*0000*/ 	.byte	0x04, 0x37
        /*0002*/ 	.short	(.L_9 - .L_8)
.L_8:
        /*0004*/ 	.word	0x0000007c


	//----- nvinfo : EIATTR_KPARAM_INFO
	.align		4
.L_9:
        /*0008*/ 	.byte	0x04, 0x17
        /*000a*/ 	.short	(.L_11 - .L_10)
.L_10:
        /*000c*/ 	.word	0x00000000
        /*0010*/ 	.short	0x0005
        /*0012*/ 	.short	0x0028
        /*0014*/ 	.byte	0x00, 0xf0, 0x11, 0x00


	//----- nvinfo : EIATTR_KPARAM_INFO
	.align		4
.L_11:
        /*0018*/ 	.byte	0x04, 0x17
        /*001a*/ 	.short	(.L_13 - .L_12)
.L_12:
        /*001c*/ 	.word	0x00000000
        /*0020*/ 	.short	0x0004
        /*0022*/ 	.short	0x0020
        /*0024*/ 	.byte	0x00, 0xf4, 0x21, 0x00


	//----- nvinfo : EIATTR_KPARAM_INFO
	.align		4
.L_13:
        /*0028*/ 	.byte	0x04, 0x17
        /*002a*/ 	.short	(.L_15 - .L_14)
.L_14:
        /*002c*/ 	.word	0x00000000
        /*0030*/ 	.short	0x0003
        /*0032*/ 	.short	0x0018
        /*0034*/ 	.byte	0x00, 0xf4, 0x21, 0x00


	//----- nvinfo : EIATTR_KPARAM_INFO
	.align		4
.L_15:
        /*0038*/ 	.byte	0x04, 0x17
        /*003a*/ 	.short	(.L_17 - .L_16)
.L_16:
        /*003c*/ 	.word	0x00000000
        /*0040*/ 	.short	0x0002
        /*0042*/ 	.short	0x0010
        /*0044*/ 	.byte	0x00, 0xf4, 0x21, 0x00


	//----- nvinfo : EIATTR_KPARAM_INFO
	.align		4
.L_17:
        /*0048*/ 	.byte	0x04, 0x17
        /*004a*/ 	.short	(.L_19 - .L_18)
.L_18:
        /*004c*/ 	.word	0x00000000
        /*0050*/ 	.short	0x0001
        /*0052*/ 	.short	0x0008
        /*0054*/ 	.byte	0x00, 0xf4, 0x21, 0x00


	//----- nvinfo : EIATTR_KPARAM_INFO
	.align		4
.L_19:
        /*0058*/ 	.byte	0x04, 0x17
        /*005a*/ 	.short	(.L_21 - .L_20)
.L_20:
        /*005c*/ 	.word	0x00000000
        /*0060*/ 	.short	0x0000
        /*0062*/ 	.short	0x0000
        /*0064*/ 	.byte	0x00, 0xf4, 0x21, 0x00


	//----- nvinfo : EIATTR_SPARSE_MMA_MASK
	.align		4
.L_21:
        /*0068*/ 	.byte	0x03, 0x50
        /*006a*/ 	.short	0x0000


	//----- nvinfo : EIATTR_MAXREG_COUNT
	.align		4
        /*006c*/ 	.byte	0x03, 0x1b
        /*006e*/ 	.short	0x00ff


	//----- nvinfo : EIATTR_EXIT_INSTR_OFFSETS
	.align		4
        /*0070*/ 	.byte	0x04, 0x1c
        /*0072*/ 	.short	(.L_23 - .L_22)


	//   ....[0]....
.L_22:
        /*0074*/ 	.word	0x000002a0


	//----- nvinfo : EIATTR_REQNTID
	.align		4
.L_23:
        /*0078*/ 	.byte	0x04, 0x10
        /*007a*/ 	.short	(.L_25 - .L_24)
.L_24:
        /*007c*/ 	.word	0x00000080
        /*0080*/ 	.word	0x00000001
        /*0084*/ 	.word	0x00000001


	//----- nvinfo : EIATTR_CBANK_PARAM_SIZE
	.align		4
.L_25:
        /*0088*/ 	.byte	0x03, 0x19
        /*008a*/ 	.short	0x002c


	//----- nvinfo : EIATTR_PARAM_CBANK
	.align		4
        /*008c*/ 	.byte	0x04, 0x0a
        /*008e*/ 	.short	(.L_27 - .L_26)
	.align		4
.L_26:
        /*0090*/ 	.word	index@(.nv.constant0.triton_poi_fused_add_convolution_relu_sub_threshold_backward_10)
        /*0094*/ 	.short	0x0210
        /*0096*/ 	.short	0x002c


	//----- nvinfo : EIATTR_SW_WAR
	.align		4
.L_27:
        /*0098*/ 	.byte	0x04, 0x36
        /*009a*/ 	.short	(.L_29 - .L_28)
.L_28:
        /*009c*/ 	.word	0x00000008
.L_29:


//--------------------- .nv.callgraph             --------------------------
	.section	.nv.callgraph,"",@"SHT_CUDA_CALLGRAPH"
	.align	4
	.sectionentsize	8
	.align		4
        /*0000*/ 	.word	0x00000000
	.align		4
        /*0004*/ 	.word	0xffffffff
	.align		4
        /*0008*/ 	.word	0x00000000
	.align		4
        /*000c*/ 	.word	0xfffffffe
	.align		4
        /*0010*/ 	.word	0x00000000
	.align		4
        /*0014*/ 	.word	0xfffffffd
	.align		4
        /*0018*/ 	.word	0x00000000
	.align		4
        /*001c*/ 	.word	0xfffffffc


//--------------------- .text.triton_poi_fused_add_convolution_relu_sub_threshold_backward_10 --------------------------
	.section	.text.triton_poi_fused_add_convolution_relu_sub_threshold_backward_10,"ax",@progbits
	.align	128
        .global         triton_poi_fused_add_convolution_relu_sub_threshold_backward_10
        .type           triton_poi_fused_add_convolution_relu_sub_threshold_backward_10,@function
        .size           triton_poi_fused_add_convolution_relu_sub_threshold_backward_10,(.L_x_1 - triton_poi_fused_add_convolution_relu_sub_threshold_backward_10)
        .other          triton_poi_fused_add_convolution_relu_sub_threshold_backward_10,@"STO_CUDA_ENTRY STV_DEFAULT"
triton_poi_fused_add_convolution_relu_sub_threshold_backward_10:
.text.triton_poi_fused_add_convolution_relu_sub_threshold_backward_10:
[----:B------:R-:W-:Y:S01]  /*0000*/  LDC R1, c[0x0][0x28] ;  /* 0x00000a00ff017b82 */ /* 0x000fe20000000800 */
[----:B------:R-:W1:Y:S07]  /*0010*/  S2R R0, SR_TID.X ;  /* 0x0000000000007919 */ /* 0x000e6e0000002100 */
[----:B------:R-:W2:Y:S01]  /*0020*/  LDC.64 R2, c[0x0][0x210] ;  /* 0x00008400ff027b82 */ /* 0x000ea20000000a00 */
[----:B------:R-:W-:Y:S01]  /*0030*/  ULDC.64 UR4, c[0x0][0x208] ;  /* 0x0000820000047ab9 */ /* 0x000fe20000000a00 */
[----:B------:R-:W-:Y:S01]  /*0040*/  ULDC.64 UR6, c[0x0][0x230] ;  /* 0x00008c0000067ab9 */ /* 0x000fe20000000a00 */
[----:B------:R-:W3:Y:S05]  /*0050*/  S2R R7, SR_CTAID.X ;  /* 0x0000000000077919 */ /* 0x000eea0000002500 */
[----:B------:R-:W4:Y:S01]  /*0060*/  LDC.64 R4, c[0x0][0x218] ;  /* 0x00008600ff047b82 */ /* 0x000f220000000a00 */
[----:B-1----:R-:W-:Y:S01]  /*0070*/  IMAD.SHL.U32 R0, R0, 0x2, RZ ;  /* 0x0000000200007824 */ /* 0x002fe200078e00ff */
[----:B---3--:R-:W-:-:S04]  /*0080*/  SHF.R.S32.HI R9, RZ, 0x17, R7 ;  /* 0x00000017ff097819 */ /* 0x008fc80000011407 */
[----:B------:R-:W-:Y:S02]  /*0090*/  LOP3.LUT R0, R0, 0xfe, RZ, 0xc0, !PT ;  /* 0x000000fe00007812 */ /* 0x000fe400078ec0ff */
[----:B------:R-:W-:-:S03]  /*00a0*/  SGXT R9, R9, 0x1 ;  /* 0x000000010909781a */ /* 0x000fc60000000200 */
[----:B------:R-:W-:Y:S02]  /*00b0*/  IMAD R0, R7, 0x100, R0 ;  /* 0x0000010007007824 */ /* 0x000fe400078e0200 */
[----:B------:R-:W1:Y:S02]  /*00c0*/  LDC.64 R6, c[0x0][0x220] ;  /* 0x00008800ff067b82 */ /* 0x000e640000000a00 */
[----:B--2---:R-:W-:Y:S01]  /*00d0*/  IMAD.WIDE R2, R0, 0x4, R2 ;  /* 0x0000000400027825 */ /* 0x004fe200078e0202 */
[----:B------:R-:W-:-:S04]  /*00e0*/  LEA.HI R9, R9, R0, RZ, 0x5 ;  /* 0x0000000009097211 */ /* 0x000fc800078f28ff */
[----:B------:R-:W-:Y:S01]  /*00f0*/  LOP3.LUT R9, R9, 0xffffffe0, RZ, 0xc0, !PT ;  /* 0xffffffe009097812 */ /* 0x000fe200078ec0ff */
[----:B------:R-:W2:Y:S04]  /*0100*/  LDG.E.64 R2, desc[UR4][R2.64] ;  /* 0x0000000402027981 */ /* 0x000ea8000c1e1b00 */
[----:B------:R-:W-:-:S04]  /*0110*/  IMAD.IADD R9, R0, 0x1, -R9 ;  /* 0x0000000100097824 */ /* 0x000fc800078e0a09 */
[----:B----4-:R-:W-:Y:S02]  /*0120*/  IMAD.WIDE R4, R9, 0x4, R4 ;  /* 0x0000000409047825 */ /* 0x010fe400078e0204 */
[----:B------:R-:W3:Y:S04]  /*0130*/  LDC.64 R8, c[0x0][0x228] ;  /* 0x00008a00ff087b82 */ /* 0x000ee80000000a00 */
[----:B------:R-:W2:Y:S04]  /*0140*/  LDG.E.EL.64 R4, desc[UR4][R4.64] ;  /* 0x0000000404047981 */ /* 0x000ea8000c2e1b00 */
[----:B-1----:R-:W4:Y:S01]  /*0150*/  LDG.E R6, desc[UR4][R6.64] ;  /* 0x0000000406067981 */ /* 0x002f22000c1e1900 */
[----:B--2---:R-:W-:Y:S01]  /*0160*/  FADD R13, R3, R5 ;  /* 0x00000005030d7221 */ /* 0x004fe20000000000 */
[----:B------:R-:W-:-:S04]  /*0170*/  FADD R11, R2, R4 ;  /* 0x00000004020b7221 */ /* 0x000fc80000000000 */
[-C--:B----4-:R-:W-:Y:S01]  /*0180*/  FSETP.GEU.AND P1, PT, R13, R6.reuse, PT ;  /* 0x000000060d00720b */ /* 0x090fe20003f2e000 */
[C---:B------:R-:W-:Y:S01]  /*0190*/  FADD R13, -R6.reuse, R13 ;  /* 0x0000000d060d7221 */ /* 0x040fe20000000100 */
[----:B------:R-:W-:Y:S01]  /*01a0*/  FADD R10, -R6, R11 ;  /* 0x0000000b060a7221 */ /* 0x000fe20000000100 */
[----:B------:R-:W-:-:S03]  /*01b0*/  FSETP.GEU.AND P0, PT, R11, R6, PT ;  /* 0x000000060b00720b */ /* 0x000fc60003f0e000 */
[----:B------:R-:W-:Y:S02]  /*01c0*/  FSEL R13, R13, RZ, P1 ;  /* 0x000000ff0d0d7208 */ /* 0x000fe40000800000 */
[----:B------:R-:W-:Y:S02]  /*01d0*/  FSEL R11, R10, RZ, P0 ;  /* 0x000000ff0a0b7208 */ /* 0x000fe40000000000 */
[----:B------:R-:W-:Y:S02]  /*01e0*/  FSETP.GTU.AND P0, PT, R13, RZ, PT ;  /* 0x000000ff0d00720b */ /* 0x000fe40003f0c000 */
[----:B------:R-:W-:Y:S01]  /*01f0*/  FSETP.GTU.AND P1, PT, R11, RZ, PT ;  /* 0x000000ff0b00720b */ /* 0x000fe20003f2c000 */
[----:B---3--:R-:W-:Y:S01]  /*0200*/  IMAD.WIDE R2, R0, 0x4, R8 ;  /* 0x0000000400027825 */ /* 0x008fe200078e0208 */
[----:B------:R-:W-:Y:S02]  /*0210*/  SEL R8, RZ, 0x100, P0 ;  /* 0x00000100ff087807 */ /* 0x000fe40000000000 */
[----:B------:R-:W-:-:S02]  /*0220*/  SEL R7, RZ, 0x1, P1 ;  /* 0x00000001ff077807 */ /* 0x000fc40000800000 */
[----:B------:R-:W-:Y:S01]  /*0230*/  IADD3 R4, P2, R0, UR6, RZ ;  /* 0x0000000600047c10 */ /* 0x000fe2000ff5e0ff */
[C---:B------:R-:W-:Y:S01]  /*0240*/  FADD R12, R6.reuse, R11 ;  /* 0x0000000b060c7221 */ /* 0x040fe20000000000 */
[----:B------:R-:W-:Y:S01]  /*0250*/  FADD R13, R6, R13 ;  /* 0x0000000d060d7221 */ /* 0x000fe20000000000 */
[----:B------:R-:W-:Y:S01]  /*0260*/  IMAD.IADD R7, R7, 0x1, R8 ;  /* 0x0000000107077824 */ /* 0x000fe200078e0208 */
[----:B------:R-:W-:-:S03]  /*0270*/  LEA.HI.X.SX32 R5, R0, UR7, 0x1, P2 ;  /* 0x0000000700057c11 */ /* 0x000fc600090f0eff */
[----:B------:R-:W-:Y:S04]  /*0280*/  STG.E.64 desc[UR4][R2.64], R12 ;  /* 0x0000000c02007986 */ /* 0x000fe8000c101b04 */
[----:B------:R-:W-:Y:S01]  /*0290*/  STG.E.U16 desc[UR4][R4.64], R7 ;  /* 0x0000000704007986 */ /* 0x000fe2000c101504 */
[----:B------:R-:W-:Y:S05]  /*02a0*/  EXIT ;  /* 0x000000000000794d */ /* 0x000fea0003800000 */
.L_x_0:
[----:B------:R-:W-:-:S00]  /*02b0*/  BRA `(.L_x_0) ;  /* 0xfffffffc00fc7947 */ /* 0x000fc0000383ffff */
[----:B------:R-:W-:-:S00]  /*02c0*/  NOP ;  /* 0x0000000000007918 */ /* 0x000fc00000000000 */
        /* <DEDUP_REMOVED lines=11> */
.L_x_1:


//--------------------- .nv.constant0.triton_poi_fused_add_convolution_relu_sub_threshold_backward_10 --------------------------
	.section	.nv.constant0.triton_poi_fused_add_convolution_relu_sub_threshold_backward_10,"a",@progbits
	.sectionflags	@""
	.align	4
.nv.constant0.triton_poi_fused_add_convolution_relu_sub_threshold_backward_10:
	.zero		572
